//
// Generated by NVIDIA NVVM Compiler
//
// Compiler Build ID: CL-36424714
// Cuda compilation tools, release 13.0, V13.0.88
// Based on NVVM 20.0.0
//

.version 9.0
.target sm_100
.address_size 64

	// .globl	_Z6kernelPiS_b

.visible .entry _Z6kernelPiS_b(
	.param .u64 .ptr .align 1 _Z6kernelPiS_b_param_0,
	.param .u64 .ptr .align 1 _Z6kernelPiS_b_param_1,
	.param .u8 _Z6kernelPiS_b_param_2
)
{
	.reg .pred 	%p<4>;
	.reg .b16 	%rs<2>;
	.reg .b32 	%r<5>;
	.reg .b64 	%rd<7>;

	ld.param.u64 	%rd2, [_Z6kernelPiS_b_param_0];
	ld.param.u64 	%rd3, [_Z6kernelPiS_b_param_1];
	ld.param.s8 	%rs1, [_Z6kernelPiS_b_param_2];
	cvta.to.global.u64 	%rd1, %rd3;
	mov.u32 	%r1, %tid.x;
	setp.gt.u32 	%p1, %r1, 9;
	@%p1 bra 	$L__BB0_2;
	cvta.to.global.u64 	%rd4, %rd2;
	shl.b32 	%r2, %r1, 1;
	mul.wide.u32 	%rd5, %r1, 4;
	add.s64 	%rd6, %rd4, %rd5;
	st.global.u32 	[%rd6], %r2;
$L__BB0_2:
	bar.sync 	0;
	setp.ne.s32 	%p2, %r1, 0;
	@%p2 bra 	$L__BB0_6;
	setp.eq.s16 	%p3, %rs1, 0;
	@%p3 bra 	$L__BB0_5;
	mov.b32 	%r3, 0;
	st.global.u32 	[%rd1], %r3;
	bra.uni 	$L__BB0_6;
$L__BB0_5:
	// begin inline asm
	fence.acq_rel.gpu;

	// end inline asm
	mov.b32 	%r4, 1;
	st.global.u32 	[%rd1], %r4;
$L__BB0_6:
	ret;

}


// ===== COMPILED SASS (sm_100) =====

	.target	sm_100

	.elftype	@"ET_EXEC"


//--------------------- .note.nv.tkinfo           --------------------------
	.section	.note.nv.tkinfo,"",@"SHT_NOTE"
	.sectionflags	@"SHF_NOTE_NV_TKINFO"
	.tkinfo
        /*0018*/ 	.word	0x00000002
        /*0030*/ 	.string	""
        /*0030*/ 	.string	"ptxas"
        /*0030*/ 	.string	"Cuda compilation tools, release 13.0, V13.0.88"
        /*0030*/ 	.string	"Build cuda_13.0.r13.0/compiler.36424714_0"
        /*0030*/ 	.string	"-arch sm_100 -m 64 "



//--------------------- .note.nv.cuinfo           --------------------------
	.section	.note.nv.cuinfo,"",@"SHT_NOTE"
	.sectionflags	@"SHF_NOTE_NV_CUINFO"
        /*0018*/ 	.short	0x0002
        /*001a*/ 	.short	0x0064
        /*001c*/ 	.short	0x0082
	.zero		2


//--------------------- .nv.info                  --------------------------
	.section	.nv.info,"",@"SHT_CUDA_INFO"
	.align	4


	//----- nvinfo : EIATTR_REGCOUNT
	.align		4
        /*0000*/ 	.byte	0x04, 0x2f
        /*0002*/ 	.short	(.L_1 - .L_0)
	.align		4
.L_0:
        /*0004*/ 	.word	index@(_Z6kernelPiS_b)
        /*0008*/ 	.word	0x00000008


	//----- nvinfo : EIATTR_FRAME_SIZE
	.align		4
.L_1:
        /*000c*/ 	.byte	0x04, 0x11
        /*000e*/ 	.short	(.L_3 - .L_2)
	.align		4
.L_2:
        /*0010*/ 	.word	index@(_Z6kernelPiS_b)
        /*0014*/ 	.word	0x00000000


	//----- nvinfo : EIATTR_MIN_STACK_SIZE
	.align		4
.L_3:
        /*0018*/ 	.byte	0x04, 0x12
        /*001a*/ 	.short	(.L_5 - .L_4)
	.align		4
.L_4:
        /*001c*/ 	.word	index@(_Z6kernelPiS_b)
        /*0020*/ 	.word	0x00000000
.L_5:


//--------------------- .nv.compat                --------------------------
	.section	.nv.compat,"",@"SHT_CUDA_COMPAT_INFO"
	.align	4
        /*0000*/ 	.byte	0x02, 0x09, 0x00, 0x00, 0x02, 0x02, 0x01, 0x00, 0x02, 0x05, 0x05, 0x00, 0x03, 0x07, 0x01, 0x01
        /*0010*/ 	.byte	0x02, 0x03, 0x00, 0x00, 0x02, 0x06, 0x01, 0x00, 0x04, 0x0b, 0x08, 0x00, 0x09, 0x00, 0x00, 0x00
        /*0020*/ 	.byte	0x00, 0x00, 0x00, 0x00


//--------------------- .nv.info._Z6kernelPiS_b   --------------------------
	.section	.nv.info._Z6kernelPiS_b,"",@"SHT_CUDA_INFO"
	.sectionflags	@""
	.align	4


	//----- nvinfo : EIATTR_CUDA_API_VERSION
	.align		4
        /*0000*/ 	.byte	0x04, 0x37
        /*0002*/ 	.short	(.L_7 - .L_6)
.L_6:
        /*0004*/ 	.word	0x00000082


	//----- nvinfo : EIATTR_KPARAM_INFO
	.align		4
.L_7:
        /*0008*/ 	.byte	0x04, 0x17
        /*000a*/ 	.short	(.L_9 - .L_8)
.L_8:
        /*000c*/ 	.word	0x00000000
        /*0010*/ 	.short	0x0002
        /*0012*/ 	.short	0x0010
        /*0014*/ 	.byte	0x00, 0xf0, 0x05, 0x00


	//----- nvinfo : EIATTR_KPARAM_INFO
	.align		4
.L_9:
        /*0018*/ 	.byte	0x04, 0x17
        /*001a*/ 	.short	(.L_11 - .L_10)
.L_10:
        /*001c*/ 	.word	0x00000000
        /*0020*/ 	.short	0x0001
        /*0022*/ 	.short	0x0008
        /*0024*/ 	.byte	0x00, 0xf5, 0x21, 0x00


	//----- nvinfo : EIATTR_KPARAM_INFO
	.align		4
.L_11:
        /*0028*/ 	.byte	0x04, 0x17
        /*002a*/ 	.short	(.L_13 - .L_12)
.L_12:
        /*002c*/ 	.word	0x00000000
        /*0030*/ 	.short	0x0000
        /*0032*/ 	.short	0x0000
        /*0034*/ 	.byte	0x00, 0xf5, 0x21, 0x00


	//----- nvinfo : EIATTR_SPARSE_MMA_MASK
	.align		4
.L_13:
        /*0038*/ 	.byte	0x03, 0x50
        /*003a*/ 	.short	0x0000


	//----- nvinfo : EIATTR_MAXREG_COUNT
	.align		4
        /*003c*/ 	.byte	0x03, 0x1b
        /*003e*/ 	.short	0x00ff


	//----- nvinfo : EIATTR_NUM_BARRIERS
	.align		4
        /*0040*/ 	.byte	0x02, 0x4c
        /*0042*/ 	.byte	0x01
	.zero		1


	//----- nvinfo : EIATTR_MERCURY_ISA_VERSION
	.align		4
        /*0044*/ 	.byte	0x03, 0x5f
        /*0046*/ 	.short	0x0101


	//----- nvinfo : EIATTR_VRC_CTA_INIT_COUNT
	.align		4
        /*0048*/ 	.byte	0x02, 0x4a
	.zero		1
	.zero		1


	//----- nvinfo : EIATTR_EXIT_INSTR_OFFSETS
	.align		4
        /*004c*/ 	.byte	0x04, 0x1c
        /*004e*/ 	.short	(.L_15 - .L_14)


	//   ....[0]....
.L_14:
        /*0050*/ 	.word	0x000000a0


	//   ....[1]....
        /*0054*/ 	.word	0x00000100


	//   ....[2]....
        /*0058*/ 	.word	0x00000180


	//----- nvinfo : EIATTR_CBANK_PARAM_SIZE
	.align		4
.L_15:
        /*005c*/ 	.byte	0x03, 0x19
        /*005e*/ 	.short	0x0011


	//----- nvinfo : EIATTR_PARAM_CBANK
	.align		4
        /*0060*/ 	.byte	0x04, 0x0a
        /*0062*/ 	.short	(.L_17 - .L_16)
	.align		4
.L_16:
        /*0064*/ 	.word	index@(.nv.constant0._Z6kernelPiS_b)
        /*0068*/ 	.short	0x0380
        /*006a*/ 	.short	0x0011


	//----- nvinfo : EIATTR_SW_WAR
	.align		4
.L_17:
        /*006c*/ 	.byte	0x04, 0x36
        /*006e*/ 	.short	(.L_19 - .L_18)
.L_18:
        /*0070*/ 	.word	0x00000008
.L_19:


//--------------------- .nv.callgraph             --------------------------
	.section	.nv.callgraph,"",@"SHT_CUDA_CALLGRAPH"
	.align	4
	.sectionentsize	8
	.align		4
        /*0000*/ 	.word	0x00000000
	.align		4
        /*0004*/ 	.word	0xffffffff
	.align		4
        /*0008*/ 	.word	0x00000000
	.align		4
        /*000c*/ 	.word	0xfffffffe
	.align		4
        /*0010*/ 	.word	0x00000000
	.align		4
        /*0014*/ 	.word	0xfffffffd
	.align		4
        /*0018*/ 	.word	0x00000000
	.align		4
        /*001c*/ 	.word	0xfffffffc


//--------------------- .text._Z6kernelPiS_b      --------------------------
	.section	.text._Z6kernelPiS_b,"ax",@progbits
	.align	128
        .global         _Z6kernelPiS_b
        .type           _Z6kernelPiS_b,@function
        .size           _Z6kernelPiS_b,(.L_x_1 - _Z6kernelPiS_b)
        .other          _Z6kernelPiS_b,@"STO_CUDA_ENTRY STV_DEFAULT"
_Z6kernelPiS_b:
.text._Z6kernelPiS_b:
[----:B------:R-:W-:Y:S01]  /*0000*/  LDC R1, c[0x0][0x37c] ;  /* 0x0000df00ff017b82 */ /* 0x000fe20000000800 */
[----:B------:R-:W0:Y:S01]  /*0010*/  S2R R5, SR_TID.X ;  /* 0x0000000000057919 */ /* 0x000e220000002100 */
[----:B------:R-:W1:Y:S01]  /*0020*/  LDCU.64 UR6, c[0x0][0x358] ;  /* 0x00006b00ff0677ac */ /* 0x000e620008000a00 */
[C---:B0-----:R-:W-:Y:S02]  /*0030*/  ISETP.GT.U32.AND P0, PT, R5.reuse, 0x9, PT ;  /* 0x000000090500780c */ /* 0x041fe40003f04070 */
[----:B------:R-:W-:-:S11]  /*0040*/  ISETP.NE.AND P1, PT, R5, RZ, PT ;  /* 0x000000ff0500720c */ /* 0x000fd60003f25270 */
[----:B------:R-:W0:Y:S02]  /*0050*/  @!P0 LDC.64 R2, c[0x0][0x380] ;  /* 0x0000e000ff028b82 */ /* 0x000e240000000a00 */
[----:B0-----:R-:W-:-:S04]  /*0060*/  @!P0 IMAD.WIDE.U32 R2, R5, 0x4, R2 ;  /* 0x0000000405028825 */ /* 0x001fc800078e0002 */
[----:B------:R-:W-:-:S05]  /*0070*/  @!P0 IMAD.SHL.U32 R5, R5, 0x2, RZ ;  /* 0x0000000205058824 */ /* 0x000fca00078e00ff */
[----:B-1----:R0:W-:Y:S01]  /*0080*/  @!P0 STG.E desc[UR6][R2.64], R5 ;  /* 0x0000000502008986 */ /* 0x0021e2000c101906 */
[----:B------:R-:W-:Y:S06]  /*0090*/  BAR.SYNC.DEFER_BLOCKING 0x0 ;  /* 0x0000000000007b1d */ /* 0x000fec0000010000 */
[----:B------:R-:W-:Y:S05]  /*00a0*/  @P1 EXIT ;  /* 0x000000000000194d */ /* 0x000fea0003800000 */
[----:B------:R-:W1:Y:S02]  /*00b0*/  LDCU.U8 UR4, c[0x0][0x390] ;  /* 0x00007200ff0477ac */ /* 0x000e640008000000 */
[----:B-1----:R-:W-:-:S06]  /*00c0*/  UPRMT UR4, UR4, 0x8880, URZ ;  /* 0x0000888004047896 */ /* 0x002fcc00080000ff */
[----:B------:R-:W-:-:S13]  /*00d0*/  ISETP.NE.AND P0, PT, RZ, UR4, PT ;  /* 0x00000004ff007c0c */ /* 0x000fda000bf05270 */
[----:B0-----:R-:W0:Y:S02]  /*00e0*/  @P0 LDC.64 R2, c[0x0][0x388] ;  /* 0x0000e200ff020b82 */ /* 0x001e240000000a00 */
[----:B0-----:R0:W-:Y:S01]  /*00f0*/  @P0 STG.E desc[UR6][R2.64], RZ ;  /* 0x000000ff02000986 */ /* 0x0011e2000c101906 */
[----:B------:R-:W-:Y:S05]  /*0100*/  @P0 EXIT ;  /* 0x000000000000094d */ /* 0x000fea0003800000 */
[----:B0-----:R-:W0:Y:S01]  /*0110*/  LDC.64 R2, c[0x0][0x388] ;  /* 0x0000e200ff027b82 */ /* 0x001e220000000a00 */
[----:B------:R-:W-:Y:S01]  /*0120*/  IMAD.MOV.U32 R5, RZ, RZ, 0x1 ;  /* 0x00000001ff057424 */ /* 0x000fe200078e00ff */
[----:B------:R-:W-:Y:S06]  /*0130*/  MEMBAR.ALL.GPU ;  /* 0x0000000000007992 */ /* 0x000fec000000a000 */
[----:B------:R-:W-:-:S00]  /*0140*/  ERRBAR ;  /* 0x00000000000079ab */ /* 0x000fc00000000000 */
[----:B------:R-:W-:Y:S06]  /*0150*/  CGAERRBAR ;  /* 0x00000000000075ab */ /* 0x000fec0000000000 */
[----:B012345:R-:W-:Y:S04]  /*0160*/  CCTL.IVALL ;  /* 0x00000000ff00798f */ /* 0x03ffe80002000000 */
[----:B0-----:R-:W-:Y:S01]  /*0170*/  STG.E desc[UR6][R2.64], R5 ;  /* 0x0000000502007986 */ /* 0x001fe2000c101906 */
[----:B------:R-:W-:Y:S05]  /*0180*/  EXIT ;  /* 0x000000000000794d */ /* 0x000fea0003800000 */
.L_x_0:
[----:B------:R-:W-:-:S00]  /*0190*/  BRA `(.L_x_0) ;  /* 0xfffffffc00fc7947 */ /* 0x000fc0000383ffff */
[----:B------:R-:W-:-:S00]  /*01a0*/  NOP ;  /* 0x0000000000007918 */ /* 0x000fc00000000000 */
        /* <DEDUP_REMOVED lines=13> */
.L_x_1:


//--------------------- .nv.shared.reserved.0     --------------------------
	.section	.nv.shared.reserved.0,"aw",@nobits
	.weak		__nv_reservedSMEM_offset_0_alias
	.size		__nv_reservedSMEM_offset_0_alias, 0, 64
	.other		__nv_reservedSMEM_offset_0_alias,@"STO_CUDA_RESERVED_SHARED STV_DEFAULT"
__nv_reservedSMEM_offset_0_alias:
	.zero		0
	.zero		64


//--------------------- .nv.constant0._Z6kernelPiS_b --------------------------
	.section	.nv.constant0._Z6kernelPiS_b,"a",@progbits
	.sectionflags	@""
	.align	4
.nv.constant0._Z6kernelPiS_b:
	.zero		913


//--------------------- SYMBOLS --------------------------

	.type		.nv.reservedSmem.offset0,@object
	.size		.nv.reservedSmem.offset0,0x4
